//
// Generated by NVIDIA NVVM Compiler
//
// Compiler Build ID: CL-36424714
// Cuda compilation tools, release 13.0, V13.0.88
// Based on NVVM 20.0.0
//

.version 9.0
.target sm_100
.address_size 64

	// .globl	_Z18checkBitonicKernelPiPbi

.visible .entry _Z18checkBitonicKernelPiPbi(
	.param .u64 .ptr .align 1 _Z18checkBitonicKernelPiPbi_param_0,
	.param .u64 .ptr .align 1 _Z18checkBitonicKernelPiPbi_param_1,
	.param .u32 _Z18checkBitonicKernelPiPbi_param_2
)
{
	.reg .pred 	%p<8>;
	.reg .b16 	%rs<20>;
	.reg .b32 	%r<14>;
	.reg .b64 	%rd<9>;

	ld.param.u64 	%rd3, [_Z18checkBitonicKernelPiPbi_param_0];
	ld.param.u64 	%rd2, [_Z18checkBitonicKernelPiPbi_param_1];
	ld.param.u32 	%r7, [_Z18checkBitonicKernelPiPbi_param_2];
	cvta.to.global.u64 	%rd1, %rd3;
	mov.u32 	%r8, %ctaid.x;
	mov.u32 	%r9, %ntid.x;
	mov.u32 	%r10, %tid.x;
	mad.lo.s32 	%r13, %r8, %r9, %r10;
	add.s32 	%r2, %r7, -1;
	setp.ge.s32 	%p1, %r13, %r2;
	@%p1 bra 	$L__BB0_9;
	mov.b16 	%rs18, 1;
	mov.b16 	%rs19, 0;
$L__BB0_2:
	mov.u16 	%rs1, %rs19;
	and.b16  	%rs7, %rs18, 255;
	setp.eq.s16 	%p2, %rs7, 0;
	@%p2 bra 	$L__BB0_5;
	mul.wide.s32 	%rd4, %r13, 4;
	add.s64 	%rd5, %rd1, %rd4;
	ld.global.u32 	%r4, [%rd5];
	ld.global.u32 	%r5, [%rd5+4];
	setp.gt.s32 	%p3, %r4, %r5;
	mov.b16 	%rs19, 1;
	mov.b16 	%rs18, 0;
	@%p3 bra 	$L__BB0_7;
	setp.eq.s32 	%p4, %r4, %r5;
	mov.b16 	%rs18, 1;
	mov.u16 	%rs19, %rs1;
	@%p4 bra 	$L__BB0_9;
	bra.uni 	$L__BB0_7;
$L__BB0_5:
	and.b16  	%rs12, %rs1, 255;
	setp.eq.s16 	%p5, %rs12, 0;
	mov.b16 	%rs18, 0;
	mov.u16 	%rs19, %rs18;
	@%p5 bra 	$L__BB0_7;
	mul.wide.s32 	%rd6, %r13, 4;
	add.s64 	%rd7, %rd1, %rd6;
	ld.global.u32 	%r11, [%rd7];
	ld.global.u32 	%r12, [%rd7+4];
	setp.lt.s32 	%p6, %r11, %r12;
	mov.b16 	%rs19, 1;
	@%p6 bra 	$L__BB0_9;
$L__BB0_7:
	add.s32 	%r13, %r13, 1;
	setp.lt.s32 	%p7, %r13, %r2;
	@%p7 bra 	$L__BB0_2;
	cvta.to.global.u64 	%rd8, %rd2;
	mov.b16 	%rs15, 1;
	st.global.u8 	[%rd8], %rs15;
$L__BB0_9:
	ret;

}


// ===== COMPILED SASS (sm_100) =====

	.target	sm_100

	.elftype	@"ET_EXEC"


//--------------------- .note.nv.tkinfo           --------------------------
	.section	.note.nv.tkinfo,"",@"SHT_NOTE"
	.sectionflags	@"SHF_NOTE_NV_TKINFO"
	.tkinfo
        /*0018*/ 	.word	0x00000002
        /*0030*/ 	.string	""
        /*0030*/ 	.string	"ptxas"
        /*0030*/ 	.string	"Cuda compilation tools, release 13.0, V13.0.88"
        /*0030*/ 	.string	"Build cuda_13.0.r13.0/compiler.36424714_0"
        /*0030*/ 	.string	"-arch sm_100 -m 64 "



//--------------------- .note.nv.cuinfo           --------------------------
	.section	.note.nv.cuinfo,"",@"SHT_NOTE"
	.sectionflags	@"SHF_NOTE_NV_CUINFO"
        /*0018*/ 	.short	0x0002
        /*001a*/ 	.short	0x0064
        /*001c*/ 	.short	0x0082
	.zero		2


//--------------------- .nv.info                  --------------------------
	.section	.nv.info,"",@"SHT_CUDA_INFO"
	.align	4


	//----- nvinfo : EIATTR_REGCOUNT
	.align		4
        /*0000*/ 	.byte	0x04, 0x2f
        /*0002*/ 	.short	(.L_1 - .L_0)
	.align		4
.L_0:
        /*0004*/ 	.word	index@(_Z18checkBitonicKernelPiPbi)
        /*0008*/ 	.word	0x0000000c


	//----- nvinfo : EIATTR_FRAME_SIZE
	.align		4
.L_1:
        /*000c*/ 	.byte	0x04, 0x11
        /*000e*/ 	.short	(.L_3 - .L_2)
	.align		4
.L_2:
        /*0010*/ 	.word	index@(_Z18checkBitonicKernelPiPbi)
        /*0014*/ 	.word	0x00000000


	//----- nvinfo : EIATTR_MIN_STACK_SIZE
	.align		4
.L_3:
        /*0018*/ 	.byte	0x04, 0x12
        /*001a*/ 	.short	(.L_5 - .L_4)
	.align		4
.L_4:
        /*001c*/ 	.word	index@(_Z18checkBitonicKernelPiPbi)
        /*0020*/ 	.word	0x00000000
.L_5:


//--------------------- .nv.compat                --------------------------
	.section	.nv.compat,"",@"SHT_CUDA_COMPAT_INFO"
	.align	4
        /*0000*/ 	.byte	0x02, 0x09, 0x00, 0x00, 0x02, 0x02, 0x01, 0x00, 0x02, 0x05, 0x05, 0x00, 0x03, 0x07, 0x01, 0x01
        /*0010*/ 	.byte	0x02, 0x03, 0x00, 0x00, 0x02, 0x06, 0x01, 0x00, 0x04, 0x0b, 0x08, 0x00, 0x09, 0x00, 0x00, 0x00
        /*0020*/ 	.byte	0x00, 0x00, 0x00, 0x00


//--------------------- .nv.info._Z18checkBitonicKernelPiPbi --------------------------
	.section	.nv.info._Z18checkBitonicKernelPiPbi,"",@"SHT_CUDA_INFO"
	.sectionflags	@""
	.align	4


	//----- nvinfo : EIATTR_CUDA_API_VERSION
	.align		4
        /*0000*/ 	.byte	0x04, 0x37
        /*0002*/ 	.short	(.L_7 - .L_6)
.L_6:
        /*0004*/ 	.word	0x00000082


	//----- nvinfo : EIATTR_KPARAM_INFO
	.align		4
.L_7:
        /*0008*/ 	.byte	0x04, 0x17
        /*000a*/ 	.short	(.L_9 - .L_8)
.L_8:
        /*000c*/ 	.word	0x00000000
        /*0010*/ 	.short	0x0002
        /*0012*/ 	.short	0x0010
        /*0014*/ 	.byte	0x00, 0xf0, 0x11, 0x00


	//----- nvinfo : EIATTR_KPARAM_INFO
	.align		4
.L_9:
        /*0018*/ 	.byte	0x04, 0x17
        /*001a*/ 	.short	(.L_11 - .L_10)
.L_10:
        /*001c*/ 	.word	0x00000000
        /*0020*/ 	.short	0x0001
        /*0022*/ 	.short	0x0008
        /*0024*/ 	.byte	0x00, 0xf5, 0x21, 0x00


	//----- nvinfo : EIATTR_KPARAM_INFO
	.align		4
.L_11:
        /*0028*/ 	.byte	0x04, 0x17
        /*002a*/ 	.short	(.L_13 - .L_12)
.L_12:
        /*002c*/ 	.word	0x00000000
        /*0030*/ 	.short	0x0000
        /*0032*/ 	.short	0x0000
        /*0034*/ 	.byte	0x00, 0xf5, 0x21, 0x00


	//----- nvinfo : EIATTR_SPARSE_MMA_MASK
	.align		4
.L_13:
        /*0038*/ 	.byte	0x03, 0x50
        /*003a*/ 	.short	0x0000


	//----- nvinfo : EIATTR_MAXREG_COUNT
	.align		4
        /*003c*/ 	.byte	0x03, 0x1b
        /*003e*/ 	.short	0x00ff


	//----- nvinfo : EIATTR_MERCURY_ISA_VERSION
	.align		4
        /*0040*/ 	.byte	0x03, 0x5f
        /*0042*/ 	.short	0x0101


	//----- nvinfo : EIATTR_VRC_CTA_INIT_COUNT
	.align		4
        /*0044*/ 	.byte	0x02, 0x4a
	.zero		1
	.zero		1


	//----- nvinfo : EIATTR_EXIT_INSTR_OFFSETS
	.align		4
        /*0048*/ 	.byte	0x04, 0x1c
        /*004a*/ 	.short	(.L_15 - .L_14)


	//   ....[0]....
.L_14:
        /*004c*/ 	.word	0x00000080


	//   ....[1]....
        /*0050*/ 	.word	0x000001a0


	//   ....[2]....
        /*0054*/ 	.word	0x00000270


	//   ....[3]....
        /*0058*/ 	.word	0x00000310


	//----- nvinfo : EIATTR_CRS_STACK_SIZE
	.align		4
.L_15:
        /*005c*/ 	.byte	0x04, 0x1e
        /*005e*/ 	.short	(.L_17 - .L_16)
.L_16:
        /*0060*/ 	.word	0x00000000


	//----- nvinfo : EIATTR_CBANK_PARAM_SIZE
	.align		4
.L_17:
        /*0064*/ 	.byte	0x03, 0x19
        /*0066*/ 	.short	0x0014


	//----- nvinfo : EIATTR_PARAM_CBANK
	.align		4
        /*0068*/ 	.byte	0x04, 0x0a
        /*006a*/ 	.short	(.L_19 - .L_18)
	.align		4
.L_18:
        /*006c*/ 	.word	index@(.nv.constant0._Z18checkBitonicKernelPiPbi)
        /*0070*/ 	.short	0x0380
        /*0072*/ 	.short	0x0014


	//----- nvinfo : EIATTR_SW_WAR
	.align		4
.L_19:
        /*0074*/ 	.byte	0x04, 0x36
        /*0076*/ 	.short	(.L_21 - .L_20)
.L_20:
        /*0078*/ 	.word	0x00000008
.L_21:


//--------------------- .nv.callgraph             --------------------------
	.section	.nv.callgraph,"",@"SHT_CUDA_CALLGRAPH"
	.align	4
	.sectionentsize	8
	.align		4
        /*0000*/ 	.word	0x00000000
	.align		4
        /*0004*/ 	.word	0xffffffff
	.align		4
        /*0008*/ 	.word	0x00000000
	.align		4
        /*000c*/ 	.word	0xfffffffe
	.align		4
        /*0010*/ 	.word	0x00000000
	.align		4
        /*0014*/ 	.word	0xfffffffd
	.align		4
        /*0018*/ 	.word	0x00000000
	.align		4
        /*001c*/ 	.word	0xfffffffc


//--------------------- .text._Z18checkBitonicKernelPiPbi --------------------------
	.section	.text._Z18checkBitonicKernelPiPbi,"ax",@progbits
	.align	128
        .global         _Z18checkBitonicKernelPiPbi
        .type           _Z18checkBitonicKernelPiPbi,@function
        .size           _Z18checkBitonicKernelPiPbi,(.L_x_6 - _Z18checkBitonicKernelPiPbi)
        .other          _Z18checkBitonicKernelPiPbi,@"STO_CUDA_ENTRY STV_DEFAULT"
_Z18checkBitonicKernelPiPbi:
.text._Z18checkBitonicKernelPiPbi:
[----:B------:R-:W-:Y:S01]  /*0000*/  LDC R1, c[0x0][0x37c] ;  /* 0x0000df00ff017b82 */ /* 0x000fe20000000800 */
[----:B------:R-:W0:Y:S07]  /*0010*/  S2R R3, SR_TID.X ;  /* 0x0000000000037919 */ /* 0x000e2e0000002100 */
[----:B------:R-:W0:Y:S01]  /*0020*/  S2UR UR5, SR_CTAID.X ;  /* 0x00000000000579c3 */ /* 0x000e220000002500 */
[----:B------:R-:W1:Y:S07]  /*0030*/  LDCU UR4, c[0x0][0x390] ;  /* 0x00007200ff0477ac */ /* 0x000e6e0008000800 */
[----:B------:R-:W0:Y:S01]  /*0040*/  LDC R0, c[0x0][0x360] ;  /* 0x0000d800ff007b82 */ /* 0x000e220000000800 */
[----:B-1----:R-:W-:Y:S01]  /*0050*/  UIADD3 UR4, UPT, UPT, UR4, -0x1, URZ ;  /* 0xffffffff04047890 */ /* 0x002fe2000fffe0ff */
[----:B0-----:R-:W-:-:S05]  /*0060*/  IMAD R0, R0, UR5, R3 ;  /* 0x0000000500007c24 */ /* 0x001fca000f8e0203 */
[----:B------:R-:W-:-:S13]  /*0070*/  ISETP.GE.AND P0, PT, R0, UR4, PT ;  /* 0x0000000400007c0c */ /* 0x000fda000bf06270 */
[----:B------:R-:W-:Y:S05]  /*0080*/  @P0 EXIT ;  /* 0x000000000000094d */ /* 0x000fea0003800000 */
[----:B------:R-:W0:Y:S01]  /*0090*/  LDC.64 R2, c[0x0][0x380] ;  /* 0x0000e000ff027b82 */ /* 0x000e220000000a00 */
[----:B------:R-:W-:Y:S01]  /*00a0*/  BSSY.RECONVERGENT B0, `(.L_x_0) ;  /* 0x0000023000007945 */ /* 0x000fe20003800200 */
[----:B------:R-:W-:Y:S01]  /*00b0*/  IMAD.MOV.U32 R6, RZ, RZ, 0x1 ;  /* 0x00000001ff067424 */ /* 0x000fe200078e00ff */
[----:B------:R-:W-:Y:S01]  /*00c0*/  PRMT R7, RZ, 0x7610, R7 ;  /* 0x00007610ff077816 */ /* 0x000fe20000000007 */
[----:B------:R-:W1:Y:S06]  /*00d0*/  LDCU.64 UR6, c[0x0][0x358] ;  /* 0x00006b00ff0677ac */ /* 0x000e6c0008000a00 */
.L_x_4:
[C---:B------:R-:W-:Y:S01]  /*00e0*/  LOP3.LUT P0, RZ, R6.reuse, 0xff, RZ, 0xc0, !PT ;  /* 0x000000ff06ff7812 */ /* 0x040fe2000780c0ff */
[----:B------:R-:W-:Y:S01]  /*00f0*/  BSSY.RECONVERGENT B1, `(.L_x_1) ;  /* 0x000001a000017945 */ /* 0x000fe20003800200 */
[----:B------:R-:W-:-:S11]  /*0100*/  PRMT R6, R6, 0x5410, R7 ;  /* 0x0000541006067816 */ /* 0x000fd60000000007 */
[----:B------:R-:W-:Y:S05]  /*0110*/  @!P0 BRA `(.L_x_2) ;  /* 0x0000000000348947 */ /* 0x000fea0003800000 */
[----:B0-----:R-:W-:-:S05]  /*0120*/  IMAD.WIDE R4, R0, 0x4, R2 ;  /* 0x0000000400047825 */ /* 0x001fca00078e0202 */
[----:B-1----:R-:W2:Y:S04]  /*0130*/  LDG.E R8, desc[UR6][R4.64] ;  /* 0x0000000604087981 */ /* 0x002ea8000c1e1900 */
[----:B------:R-:W2:Y:S01]  /*0140*/  LDG.E R9, desc[UR6][R4.64+0x4] ;  /* 0x0000040604097981 */ /* 0x000ea2000c1e1900 */
[----:B------:R-:W-:Y:S01]  /*0150*/  IMAD.MOV.U32 R7, RZ, RZ, 0x1 ;  /* 0x00000001ff077424 */ /* 0x000fe200078e00ff */
[----:B------:R-:W-:Y:S02]  /*0160*/  PRMT R6, RZ, 0x7610, R6 ;  /* 0x00007610ff067816 */ /* 0x000fe40000000006 */
[----:B--2---:R-:W-:-:S13]  /*0170*/  ISETP.GT.AND P0, PT, R8, R9, PT ;  /* 0x000000090800720c */ /* 0x004fda0003f04270 */
[----:B------:R-:W-:Y:S05]  /*0180*/  @P0 BRA `(.L_x_3) ;  /* 0x0000000000400947 */ /* 0x000fea0003800000 */
[----:B------:R-:W-:-:S13]  /*0190*/  ISETP.NE.AND P0, PT, R8, R9, PT ;  /* 0x000000090800720c */ /* 0x000fda0003f05270 */
[----:B------:R-:W-:Y:S05]  /*01a0*/  @!P0 EXIT ;  /* 0x000000000000894d */ /* 0x000fea0003800000 */
[----:B------:R-:W-:Y:S01]  /*01b0*/  IMAD.MOV.U32 R4, RZ, RZ, 0x1 ;  /* 0x00000001ff047424 */ /* 0x000fe200078e00ff */
[----:B------:R-:W-:-:S04]  /*01c0*/  PRMT R7, R6, 0x7632, R7 ;  /* 0x0000763206077816 */ /* 0x000fc80000000007 */
[----:B------:R-:W-:Y:S01]  /*01d0*/  PRMT R6, R4, 0x7610, R6 ;  /* 0x0000761004067816 */ /* 0x000fe20000000006 */
[----:B------:R-:W-:Y:S06]  /*01e0*/  BRA `(.L_x_3) ;  /* 0x0000000000287947 */ /* 0x000fec0003800000 */
.L_x_2:
[----:B------:R-:W-:Y:S02]  /*01f0*/  LOP3.LUT P0, RZ, R7, 0xff, RZ, 0xc0, !PT ;  /* 0x000000ff07ff7812 */ /* 0x000fe4000780c0ff */
[----:B------:R-:W-:Y:S02]  /*0200*/  PRMT R6, RZ, 0x7610, R6 ;  /* 0x00007610ff067816 */ /* 0x000fe40000000006 */
[----:B------:R-:W-:-:S09]  /*0210*/  PRMT R7, RZ, 0x7610, R7 ;  /* 0x00007610ff077816 */ /* 0x000fd20000000007 */
[----:B------:R-:W-:Y:S05]  /*0220*/  @!P0 BRA `(.L_x_3) ;  /* 0x0000000000188947 */ /* 0x000fea0003800000 */
[----:B0-----:R-:W-:-:S05]  /*0230*/  IMAD.WIDE R4, R0, 0x4, R2 ;  /* 0x0000000400047825 */ /* 0x001fca00078e0202 */
[----:B-1----:R-:W2:Y:S04]  /*0240*/  LDG.E R7, desc[UR6][R4.64] ;  /* 0x0000000604077981 */ /* 0x002ea8000c1e1900 */
[----:B------:R-:W2:Y:S02]  /*0250*/  LDG.E R8, desc[UR6][R4.64+0x4] ;  /* 0x0000040604087981 */ /* 0x000ea4000c1e1900 */
[----:B--2---:R-:W-:-:S13]  /*0260*/  ISETP.GE.AND P0, PT, R7, R8, PT ;  /* 0x000000080700720c */ /* 0x004fda0003f06270 */
[----:B------:R-:W-:Y:S05]  /*0270*/  @!P0 EXIT ;  /* 0x000000000000894d */ /* 0x000fea0003800000 */
[----:B------:R-:W-:-:S07]  /*0280*/  IMAD.MOV.U32 R7, RZ, RZ, 0x1 ;  /* 0x00000001ff077424 */ /* 0x000fce00078e00ff */
.L_x_3:
[----:B-1----:R-:W-:Y:S05]  /*0290*/  BSYNC.RECONVERGENT B1 ;  /* 0x0000000000017941 */ /* 0x002fea0003800200 */
.L_x_1:
[----:B------:R-:W-:-:S05]  /*02a0*/  VIADD R0, R0, 0x1 ;  /* 0x0000000100007836 */ /* 0x000fca0000000000 */
[----:B------:R-:W-:-:S13]  /*02b0*/  ISETP.GE.AND P0, PT, R0, UR4, PT ;  /* 0x0000000400007c0c */ /* 0x000fda000bf06270 */
[----:B------:R-:W-:Y:S05]  /*02c0*/  @!P0 BRA `(.L_x_4) ;  /* 0xfffffffc00848947 */ /* 0x000fea000383ffff */
[----:B------:R-:W-:Y:S05]  /*02d0*/  BSYNC.RECONVERGENT B0 ;  /* 0x0000000000007941 */ /* 0x000fea0003800200 */
.L_x_0:
[----:B0-----:R-:W0:Y:S01]  /*02e0*/  LDC.64 R2, c[0x0][0x388] ;  /* 0x0000e200ff027b82 */ /* 0x001e220000000a00 */
[----:B------:R-:W-:-:S05]  /*02f0*/  IMAD.MOV.U32 R0, RZ, RZ, 0x1 ;  /* 0x00000001ff007424 */ /* 0x000fca00078e00ff */
[----:B0-----:R-:W-:Y:S01]  /*0300*/  STG.E.U8 desc[UR6][R2.64], R0 ;  /* 0x0000000002007986 */ /* 0x001fe2000c101106 */
[----:B------:R-:W-:Y:S05]  /*0310*/  EXIT ;  /* 0x000000000000794d */ /* 0x000fea0003800000 */
.L_x_5:
[----:B------:R-:W-:-:S00]  /*0320*/  BRA `(.L_x_5) ;  /* 0xfffffffc00fc7947 */ /* 0x000fc0000383ffff */
[----:B------:R-:W-:-:S00]  /*0330*/  NOP ;  /* 0x0000000000007918 */ /* 0x000fc00000000000 */
        /* <DEDUP_REMOVED lines=12> */
.L_x_6:


//--------------------- .nv.shared.reserved.0     --------------------------
	.section	.nv.shared.reserved.0,"aw",@nobits
	.weak		__nv_reservedSMEM_offset_0_alias
	.size		__nv_reservedSMEM_offset_0_alias, 0, 64
	.other		__nv_reservedSMEM_offset_0_alias,@"STO_CUDA_RESERVED_SHARED STV_DEFAULT"
__nv_reservedSMEM_offset_0_alias:
	.zero		0
	.zero		64


//--------------------- .nv.constant0._Z18checkBitonicKernelPiPbi --------------------------
	.section	.nv.constant0._Z18checkBitonicKernelPiPbi,"a",@progbits
	.sectionflags	@""
	.align	4
.nv.constant0._Z18checkBitonicKernelPiPbi:
	.zero		916


//--------------------- SYMBOLS --------------------------

	.type		.nv.reservedSmem.offset0,@object
	.size		.nv.reservedSmem.offset0,0x4
